//
// Generated by NVIDIA NVVM Compiler
//
// Compiler Build ID: CL-36424714
// Cuda compilation tools, release 13.0, V13.0.88
// Based on NVVM 20.0.0
//

.version 9.0
.target sm_100
.address_size 64

	// .globl	_Z7multMatPfS_S_
// _ZZ7multMatPfS_S_E4ds_A has been demoted
// _ZZ7multMatPfS_S_E4ds_B has been demoted

.visible .entry _Z7multMatPfS_S_(
	.param .u64 .ptr .align 1 _Z7multMatPfS_S__param_0,
	.param .u64 .ptr .align 1 _Z7multMatPfS_S__param_1,
	.param .u64 .ptr .align 1 _Z7multMatPfS_S__param_2
)
{
	.reg .pred 	%p<3>;
	.reg .b32 	%r<51>;
	.reg .b32 	%f<68>;
	.reg .b64 	%rd<24>;
	// demoted variable
	.shared .align 4 .b8 _ZZ7multMatPfS_S_E4ds_A[4096];
	// demoted variable
	.shared .align 4 .b8 _ZZ7multMatPfS_S_E4ds_B[4096];
	ld.param.u64 	%rd10, [_Z7multMatPfS_S__param_0];
	ld.param.u64 	%rd11, [_Z7multMatPfS_S__param_1];
	ld.param.u64 	%rd8, [_Z7multMatPfS_S__param_2];
	cvta.to.global.u64 	%rd1, %rd11;
	cvta.to.global.u64 	%rd2, %rd10;
	mov.u32 	%r14, %ctaid.x;
	mov.u32 	%r15, %ctaid.y;
	mov.u32 	%r16, %tid.x;
	mov.u32 	%r17, %tid.y;
	mov.u32 	%r18, %ntid.y;
	mad.lo.s32 	%r1, %r15, %r18, %r17;
	mov.u32 	%r19, %ntid.x;
	mad.lo.s32 	%r20, %r14, %r19, %r16;
	mad.lo.s32 	%r21, %r1, 100000, %r16;
	cvt.u64.u32 	%rd3, %r21;
	shl.b32 	%r22, %r17, 7;
	mov.u32 	%r23, _ZZ7multMatPfS_S_E4ds_A;
	add.s32 	%r2, %r23, %r22;
	shl.b32 	%r24, %r16, 2;
	add.s32 	%r3, %r2, %r24;
	cvt.u64.u32 	%rd4, %r17;
	cvt.s64.s32 	%rd5, %r20;
	mov.u32 	%r25, _ZZ7multMatPfS_S_E4ds_B;
	add.s32 	%r26, %r25, %r22;
	add.s32 	%r4, %r26, %r24;
	add.s32 	%r27, %r24, %r25;
	add.s32 	%r5, %r27, 1024;
	mov.b32 	%r50, 0;
	mov.b64 	%rd23, 0;
$L__BB0_1:
	shl.b64 	%rd12, %rd23, 5;
	add.s64 	%rd13, %rd12, %rd3;
	shl.b64 	%rd14, %rd13, 2;
	add.s64 	%rd15, %rd2, %rd14;
	ld.global.f32 	%f1, [%rd15];
	st.shared.f32 	[%r3], %f1;
	add.s64 	%rd16, %rd12, %rd4;
	mad.lo.s64 	%rd17, %rd16, 100000, %rd5;
	shl.b64 	%rd18, %rd17, 2;
	add.s64 	%rd19, %rd1, %rd18;
	ld.global.f32 	%f2, [%rd19];
	st.shared.f32 	[%r4], %f2;
	bar.sync 	0;
	mov.b32 	%r49, 32;
	mov.u32 	%r48, %r5;
$L__BB0_2:
	add.s32 	%r29, %r2, %r49;
	ld.shared.f32 	%f3, [%r29+-32];
	ld.shared.f32 	%f4, [%r48+-1024];
	cvt.rn.f32.s32 	%f5, %r50;
	fma.rn.f32 	%f6, %f3, %f4, %f5;
	cvt.rzi.s32.f32 	%r30, %f6;
	ld.shared.f32 	%f7, [%r29+-28];
	ld.shared.f32 	%f8, [%r48+-896];
	cvt.rn.f32.s32 	%f9, %r30;
	fma.rn.f32 	%f10, %f7, %f8, %f9;
	cvt.rzi.s32.f32 	%r31, %f10;
	ld.shared.f32 	%f11, [%r29+-24];
	ld.shared.f32 	%f12, [%r48+-768];
	cvt.rn.f32.s32 	%f13, %r31;
	fma.rn.f32 	%f14, %f11, %f12, %f13;
	cvt.rzi.s32.f32 	%r32, %f14;
	ld.shared.f32 	%f15, [%r29+-20];
	ld.shared.f32 	%f16, [%r48+-640];
	cvt.rn.f32.s32 	%f17, %r32;
	fma.rn.f32 	%f18, %f15, %f16, %f17;
	cvt.rzi.s32.f32 	%r33, %f18;
	ld.shared.f32 	%f19, [%r29+-16];
	ld.shared.f32 	%f20, [%r48+-512];
	cvt.rn.f32.s32 	%f21, %r33;
	fma.rn.f32 	%f22, %f19, %f20, %f21;
	cvt.rzi.s32.f32 	%r34, %f22;
	ld.shared.f32 	%f23, [%r29+-12];
	ld.shared.f32 	%f24, [%r48+-384];
	cvt.rn.f32.s32 	%f25, %r34;
	fma.rn.f32 	%f26, %f23, %f24, %f25;
	cvt.rzi.s32.f32 	%r35, %f26;
	ld.shared.f32 	%f27, [%r29+-8];
	ld.shared.f32 	%f28, [%r48+-256];
	cvt.rn.f32.s32 	%f29, %r35;
	fma.rn.f32 	%f30, %f27, %f28, %f29;
	cvt.rzi.s32.f32 	%r36, %f30;
	ld.shared.f32 	%f31, [%r29+-4];
	ld.shared.f32 	%f32, [%r48+-128];
	cvt.rn.f32.s32 	%f33, %r36;
	fma.rn.f32 	%f34, %f31, %f32, %f33;
	cvt.rzi.s32.f32 	%r37, %f34;
	ld.shared.f32 	%f35, [%r29];
	ld.shared.f32 	%f36, [%r48];
	cvt.rn.f32.s32 	%f37, %r37;
	fma.rn.f32 	%f38, %f35, %f36, %f37;
	cvt.rzi.s32.f32 	%r38, %f38;
	ld.shared.f32 	%f39, [%r29+4];
	ld.shared.f32 	%f40, [%r48+128];
	cvt.rn.f32.s32 	%f41, %r38;
	fma.rn.f32 	%f42, %f39, %f40, %f41;
	cvt.rzi.s32.f32 	%r39, %f42;
	ld.shared.f32 	%f43, [%r29+8];
	ld.shared.f32 	%f44, [%r48+256];
	cvt.rn.f32.s32 	%f45, %r39;
	fma.rn.f32 	%f46, %f43, %f44, %f45;
	cvt.rzi.s32.f32 	%r40, %f46;
	ld.shared.f32 	%f47, [%r29+12];
	ld.shared.f32 	%f48, [%r48+384];
	cvt.rn.f32.s32 	%f49, %r40;
	fma.rn.f32 	%f50, %f47, %f48, %f49;
	cvt.rzi.s32.f32 	%r41, %f50;
	ld.shared.f32 	%f51, [%r29+16];
	ld.shared.f32 	%f52, [%r48+512];
	cvt.rn.f32.s32 	%f53, %r41;
	fma.rn.f32 	%f54, %f51, %f52, %f53;
	cvt.rzi.s32.f32 	%r42, %f54;
	ld.shared.f32 	%f55, [%r29+20];
	ld.shared.f32 	%f56, [%r48+640];
	cvt.rn.f32.s32 	%f57, %r42;
	fma.rn.f32 	%f58, %f55, %f56, %f57;
	cvt.rzi.s32.f32 	%r43, %f58;
	ld.shared.f32 	%f59, [%r29+24];
	ld.shared.f32 	%f60, [%r48+768];
	cvt.rn.f32.s32 	%f61, %r43;
	fma.rn.f32 	%f62, %f59, %f60, %f61;
	cvt.rzi.s32.f32 	%r44, %f62;
	ld.shared.f32 	%f63, [%r29+28];
	ld.shared.f32 	%f64, [%r48+896];
	cvt.rn.f32.s32 	%f65, %r44;
	fma.rn.f32 	%f66, %f63, %f64, %f65;
	cvt.rzi.s32.f32 	%r50, %f66;
	add.s32 	%r49, %r49, 64;
	add.s32 	%r48, %r48, 2048;
	setp.ne.s32 	%p1, %r49, 400032;
	@%p1 bra 	$L__BB0_2;
	bar.sync 	0;
	add.s64 	%rd23, %rd23, 1;
	setp.ne.s64 	%p2, %rd23, 3125;
	@%p2 bra 	$L__BB0_1;
	cvt.u32.u64 	%r45, %rd5;
	cvta.to.global.u64 	%rd20, %rd8;
	cvt.rn.f32.s32 	%f67, %r50;
	mad.lo.s32 	%r46, %r45, 100000, %r1;
	mul.wide.s32 	%rd21, %r46, 4;
	add.s64 	%rd22, %rd20, %rd21;
	st.global.f32 	[%rd22], %f67;
	ret;

}


// ===== COMPILED SASS (sm_100) =====

	.target	sm_100

	.elftype	@"ET_EXEC"


//--------------------- .note.nv.tkinfo           --------------------------
	.section	.note.nv.tkinfo,"",@"SHT_NOTE"
	.sectionflags	@"SHF_NOTE_NV_TKINFO"
	.tkinfo
        /*0018*/ 	.word	0x00000002
        /*0030*/ 	.string	""
        /*0030*/ 	.string	"ptxas"
        /*0030*/ 	.string	"Cuda compilation tools, release 13.0, V13.0.88"
        /*0030*/ 	.string	"Build cuda_13.0.r13.0/compiler.36424714_0"
        /*0030*/ 	.string	"-arch sm_100 -m 64 "



//--------------------- .note.nv.cuinfo           --------------------------
	.section	.note.nv.cuinfo,"",@"SHT_NOTE"
	.sectionflags	@"SHF_NOTE_NV_CUINFO"
        /*0018*/ 	.short	0x0002
        /*001a*/ 	.short	0x0064
        /*001c*/ 	.short	0x0082
	.zero		2


//--------------------- .nv.info                  --------------------------
	.section	.nv.info,"",@"SHT_CUDA_INFO"
	.align	4


	//----- nvinfo : EIATTR_REGCOUNT
	.align		4
        /*0000*/ 	.byte	0x04, 0x2f
        /*0002*/ 	.short	(.L_1 - .L_0)
	.align		4
.L_0:
        /*0004*/ 	.word	index@(_Z7multMatPfS_S_)
        /*0008*/ 	.word	0x00000018


	//----- nvinfo : EIATTR_FRAME_SIZE
	.align		4
.L_1:
        /*000c*/ 	.byte	0x04, 0x11
        /*000e*/ 	.short	(.L_3 - .L_2)
	.align		4
.L_2:
        /*0010*/ 	.word	index@(_Z7multMatPfS_S_)
        /*0014*/ 	.word	0x00000000


	//----- nvinfo : EIATTR_MIN_STACK_SIZE
	.align		4
.L_3:
        /*0018*/ 	.byte	0x04, 0x12
        /*001a*/ 	.short	(.L_5 - .L_4)
	.align		4
.L_4:
        /*001c*/ 	.word	index@(_Z7multMatPfS_S_)
        /*0020*/ 	.word	0x00000000
.L_5:


//--------------------- .nv.compat                --------------------------
	.section	.nv.compat,"",@"SHT_CUDA_COMPAT_INFO"
	.align	4
        /*0000*/ 	.byte	0x02, 0x09, 0x00, 0x00, 0x02, 0x02, 0x01, 0x00, 0x02, 0x05, 0x05, 0x00, 0x03, 0x07, 0x01, 0x01
        /*0010*/ 	.byte	0x02, 0x03, 0x00, 0x00, 0x02, 0x06, 0x01, 0x00, 0x04, 0x0b, 0x08, 0x00, 0x09, 0x00, 0x00, 0x00
        /*0020*/ 	.byte	0x00, 0x00, 0x00, 0x00


//--------------------- .nv.info._Z7multMatPfS_S_ --------------------------
	.section	.nv.info._Z7multMatPfS_S_,"",@"SHT_CUDA_INFO"
	.sectionflags	@""
	.align	4


	//----- nvinfo : EIATTR_CUDA_API_VERSION
	.align		4
        /*0000*/ 	.byte	0x04, 0x37
        /*0002*/ 	.short	(.L_7 - .L_6)
.L_6:
        /*0004*/ 	.word	0x00000082


	//----- nvinfo : EIATTR_KPARAM_INFO
	.align		4
.L_7:
        /*0008*/ 	.byte	0x04, 0x17
        /*000a*/ 	.short	(.L_9 - .L_8)
.L_8:
        /*000c*/ 	.word	0x00000000
        /*0010*/ 	.short	0x0002
        /*0012*/ 	.short	0x0010
        /*0014*/ 	.byte	0x00, 0xf5, 0x21, 0x00


	//----- nvinfo : EIATTR_KPARAM_INFO
	.align		4
.L_9:
        /*0018*/ 	.byte	0x04, 0x17
        /*001a*/ 	.short	(.L_11 - .L_10)
.L_10:
        /*001c*/ 	.word	0x00000000
        /*0020*/ 	.short	0x0001
        /*0022*/ 	.short	0x0008
        /*0024*/ 	.byte	0x00, 0xf5, 0x21, 0x00


	//----- nvinfo : EIATTR_KPARAM_INFO
	.align		4
.L_11:
        /*0028*/ 	.byte	0x04, 0x17
        /*002a*/ 	.short	(.L_13 - .L_12)
.L_12:
        /*002c*/ 	.word	0x00000000
        /*0030*/ 	.short	0x0000
        /*0032*/ 	.short	0x0000
        /*0034*/ 	.byte	0x00, 0xf5, 0x21, 0x00


	//----- nvinfo : EIATTR_SPARSE_MMA_MASK
	.align		4
.L_13:
        /*0038*/ 	.byte	0x03, 0x50
        /*003a*/ 	.short	0x0000


	//----- nvinfo : EIATTR_MAXREG_COUNT
	.align		4
        /*003c*/ 	.byte	0x03, 0x1b
        /*003e*/ 	.short	0x00ff


	//----- nvinfo : EIATTR_NUM_BARRIERS
	.align		4
        /*0040*/ 	.byte	0x02, 0x4c
        /*0042*/ 	.byte	0x01
	.zero		1


	//----- nvinfo : EIATTR_MERCURY_ISA_VERSION
	.align		4
        /*0044*/ 	.byte	0x03, 0x5f
        /*0046*/ 	.short	0x0101


	//----- nvinfo : EIATTR_VRC_CTA_INIT_COUNT
	.align		4
        /*0048*/ 	.byte	0x02, 0x4a
	.zero		1
	.zero		1


	//----- nvinfo : EIATTR_EXIT_INSTR_OFFSETS
	.align		4
        /*004c*/ 	.byte	0x04, 0x1c
        /*004e*/ 	.short	(.L_15 - .L_14)


	//   ....[0]....
.L_14:
        /*0050*/ 	.word	0x00000820


	//----- nvinfo : EIATTR_CBANK_PARAM_SIZE
	.align		4
.L_15:
        /*0054*/ 	.byte	0x03, 0x19
        /*0056*/ 	.short	0x0018


	//----- nvinfo : EIATTR_PARAM_CBANK
	.align		4
        /*0058*/ 	.byte	0x04, 0x0a
        /*005a*/ 	.short	(.L_17 - .L_16)
	.align		4
.L_16:
        /*005c*/ 	.word	index@(.nv.constant0._Z7multMatPfS_S_)
        /*0060*/ 	.short	0x0380
        /*0062*/ 	.short	0x0018


	//----- nvinfo : EIATTR_SW_WAR
	.align		4
.L_17:
        /*0064*/ 	.byte	0x04, 0x36
        /*0066*/ 	.short	(.L_19 - .L_18)
.L_18:
        /*0068*/ 	.word	0x00000008
.L_19:


//--------------------- .nv.callgraph             --------------------------
	.section	.nv.callgraph,"",@"SHT_CUDA_CALLGRAPH"
	.align	4
	.sectionentsize	8
	.align		4
        /*0000*/ 	.word	0x00000000
	.align		4
        /*0004*/ 	.word	0xffffffff
	.align		4
        /*0008*/ 	.word	0x00000000
	.align		4
        /*000c*/ 	.word	0xfffffffe
	.align		4
        /*0010*/ 	.word	0x00000000
	.align		4
        /*0014*/ 	.word	0xfffffffd
	.align		4
        /*0018*/ 	.word	0x00000000
	.align		4
        /*001c*/ 	.word	0xfffffffc


//--------------------- .text._Z7multMatPfS_S_    --------------------------
	.section	.text._Z7multMatPfS_S_,"ax",@progbits
	.align	128
        .global         _Z7multMatPfS_S_
        .type           _Z7multMatPfS_S_,@function
        .size           _Z7multMatPfS_S_,(.L_x_3 - _Z7multMatPfS_S_)
        .other          _Z7multMatPfS_S_,@"STO_CUDA_ENTRY STV_DEFAULT"
_Z7multMatPfS_S_:
.text._Z7multMatPfS_S_:
[----:B------:R-:W-:Y:S01]  /*0000*/  LDC R1, c[0x0][0x37c] ;  /* 0x0000df00ff017b82 */ /* 0x000fe20000000800 */
[----:B------:R-:W0:Y:S07]  /*0010*/  S2R R0, SR_TID.Y ;  /* 0x0000000000007919 */ /* 0x000e2e0000002200 */
[----:B------:R-:W1:Y:S01]  /*0020*/  S2UR UR6, SR_CgaCtaId ;  /* 0x00000000000679c3 */ /* 0x000e620000008800 */
[----:B------:R-:W-:Y:S01]  /*0030*/  UMOV UR4, 0x400 ;  /* 0x0000040000047882 */ /* 0x000fe20000000000 */
[----:B------:R-:W-:Y:S01]  /*0040*/  IMAD.MOV.U32 R4, RZ, RZ, RZ ;  /* 0x000000ffff047224 */ /* 0x000fe200078e00ff */
[----:B------:R-:W2:Y:S01]  /*0050*/  S2R R15, SR_TID.X ;  /* 0x00000000000f7919 */ /* 0x000ea20000002100 */
[----:B------:R-:W-:Y:S01]  /*0060*/  UIADD3 UR5, UPT, UPT, UR4, 0x1000, URZ ;  /* 0x0000100004057890 */ /* 0x000fe2000fffe0ff */
[----:B------:R-:W3:Y:S03]  /*0070*/  LDCU.64 UR8, c[0x0][0x358] ;  /* 0x00006b00ff0877ac */ /* 0x000ee60008000a00 */
[----:B------:R-:W4:Y:S08]  /*0080*/  LDC R13, c[0x0][0x364] ;  /* 0x0000d900ff0d7b82 */ /* 0x000f300000000800 */
[----:B------:R-:W-:Y:S08]  /*0090*/  S2UR UR7, SR_CTAID.X ;  /* 0x00000000000779c3 */ /* 0x000ff00000002500 */
[----:B------:R-:W4:Y:S01]  /*00a0*/  S2UR UR10, SR_CTAID.Y ;  /* 0x00000000000a79c3 */ /* 0x000f220000002600 */
[----:B-1----:R-:W-:-:S02]  /*00b0*/  ULEA UR5, UR6, UR5, 0x18 ;  /* 0x0000000506057291 */ /* 0x002fc4000f8ec0ff */
[----:B------:R-:W-:-:S04]  /*00c0*/  ULEA UR4, UR6, UR4, 0x18 ;  /* 0x0000000406047291 */ /* 0x000fc8000f8ec0ff */
[C---:B0-----:R-:W-:Y:S01]  /*00d0*/  LEA R14, R0.reuse, UR5, 0x7 ;  /* 0x00000005000e7c11 */ /* 0x041fe2000f8e38ff */
[----:B------:R-:W0:Y:S01]  /*00e0*/  LDC R2, c[0x0][0x360] ;  /* 0x0000d800ff027b82 */ /* 0x000e220000000800 */
[----:B------:R-:W-:Y:S01]  /*00f0*/  LEA R12, R0, UR4, 0x7 ;  /* 0x00000004000c7c11 */ /* 0x000fe2000f8e38ff */
[----:B------:R-:W-:Y:S01]  /*0100*/  UMOV UR4, URZ ;  /* 0x000000ff00047c82 */ /* 0x000fe20008000000 */
[C---:B--2---:R-:W-:Y:S01]  /*0110*/  LEA R16, R15.reuse, UR5, 0x2 ;  /* 0x000000050f107c11 */ /* 0x044fe2000f8e10ff */
[----:B------:R-:W-:Y:S01]  /*0120*/  IMAD R14, R15, 0x4, R14 ;  /* 0x000000040f0e7824 */ /* 0x000fe200078e020e */
[----:B------:R-:W-:-:S03]  /*0130*/  UMOV UR5, URZ ;  /* 0x000000ff00057c82 */ /* 0x000fc60008000000 */
[----:B------:R-:W-:Y:S02]  /*0140*/  VIADD R16, R16, 0x400 ;  /* 0x0000040010107836 */ /* 0x000fe40000000000 */
[----:B----4-:R-:W-:-:S04]  /*0150*/  IMAD R13, R13, UR10, R0 ;  /* 0x0000000a0d0d7c24 */ /* 0x010fc8000f8e0200 */
[--C-:B------:R-:W-:Y:S02]  /*0160*/  IMAD R18, R13, 0x186a0, R15.reuse ;  /* 0x000186a00d127824 */ /* 0x100fe400078e020f */
[----:B0-----:R-:W-:Y:S01]  /*0170*/  IMAD R2, R2, UR7, R15 ;  /* 0x0000000702027c24 */ /* 0x001fe2000f8e020f */
[----:B------:R-:W-:-:S04]  /*0180*/  LEA R15, R15, R12, 0x2 ;  /* 0x0000000c0f0f7211 */ /* 0x000fc800078e10ff */
[----:B---3--:R-:W-:-:S07]  /*0190*/  SHF.R.S32.HI R3, RZ, 0x1f, R2 ;  /* 0x0000001fff037819 */ /* 0x008fce0000011402 */
.L_x_1:
[----:B------:R-:W-:Y:S01]  /*01a0*/  USHF.L.U32 UR6, UR4, 0x5, URZ ;  /* 0x0000000504067899 */ /* 0x000fe200080006ff */
[----:B------:R-:W0:Y:S01]  /*01b0*/  LDCU.128 UR12, c[0x0][0x380] ;  /* 0x00007000ff0c77ac */ /* 0x000e220008000c00 */
[----:B------:R-:W-:-:S04]  /*01c0*/  USHF.L.U64.HI UR7, UR4, 0x5, UR5 ;  /* 0x0000000504077899 */ /* 0x000fc80008010205 */
[----:B-1----:R-:W-:Y:S02]  /*01d0*/  IADD3 R7, P0, PT, R0, UR6, RZ ;  /* 0x0000000600077c10 */ /* 0x002fe4000ff1e0ff */
[----:B------:R-:W-:Y:S02]  /*01e0*/  IADD3 R9, P1, PT, R18, UR6, RZ ;  /* 0x0000000612097c10 */ /* 0x000fe4000ff3e0ff */
[----:B------:R-:W-:Y:S01]  /*01f0*/  IADD3.X R5, PT, PT, RZ, UR7, RZ, P0, !PT ;  /* 0x00000007ff057c10 */ /* 0x000fe200087fe4ff */
[----:B------:R-:W-:-:S04]  /*0200*/  IMAD.WIDE.U32 R6, R7, 0x186a0, R2 ;  /* 0x000186a007067825 */ /* 0x000fc800078e0002 */
[----:B------:R-:W-:Y:S02]  /*0210*/  IMAD R5, R5, 0x186a0, RZ ;  /* 0x000186a005057824 */ /* 0x000fe400078e02ff */
[----:B------:R-:W-:Y:S01]  /*0220*/  IMAD.X R20, RZ, RZ, UR7, P1 ;  /* 0x00000007ff147e24 */ /* 0x000fe200088e06ff */
[----:B0-----:R-:W-:Y:S02]  /*0230*/  LEA R10, P0, R9, UR12, 0x2 ;  /* 0x0000000c090a7c11 */ /* 0x001fe4000f8010ff */
[C---:B------:R-:W-:Y:S02]  /*0240*/  LEA R8, P1, R6.reuse, UR14, 0x2 ;  /* 0x0000000e06087c11 */ /* 0x040fe4000f8210ff */
[----:B------:R-:W-:Y:S02]  /*0250*/  IADD3 R5, PT, PT, R7, R5, RZ ;  /* 0x0000000507057210 */ /* 0x000fe40007ffe0ff */
[----:B------:R-:W-:Y:S02]  /*0260*/  LEA.HI.X R11, R9, UR13, R20, 0x2, P0 ;  /* 0x0000000d090b7c11 */ /* 0x000fe400080f1414 */
[----:B------:R-:W-:-:S03]  /*0270*/  LEA.HI.X R9, R6, UR15, R5, 0x2, P1 ;  /* 0x0000000f06097c11 */ /* 0x000fc600088f1405 */
[----:B--2---:R-:W2:Y:S04]  /*0280*/  LDG.E R10, desc[UR8][R10.64] ;  /* 0x000000080a0a7981 */ /* 0x004ea8000c1e1900 */
[----:B------:R-:W3:Y:S01]  /*0290*/  LDG.E R9, desc[UR8][R8.64] ;  /* 0x0000000808097981 */ /* 0x000ee2000c1e1900 */
[----:B------:R-:W-:Y:S01]  /*02a0*/  UIADD3 UR4, UP0, UPT, UR4, 0x1, URZ ;  /* 0x0000000104047890 */ /* 0x000fe2000ff1e0ff */
[----:B------:R-:W-:Y:S01]  /*02b0*/  IMAD.MOV.U32 R17, RZ, RZ, R16 ;  /* 0x000000ffff117224 */ /* 0x000fe200078e0010 */
[----:B------:R-:W-:Y:S02]  /*02c0*/  UMOV UR6, 0x20 ;  /* 0x0000002000067882 */ /* 0x000fe40000000000 */
[----:B------:R-:W-:Y:S02]  /*02d0*/  UIADD3.X UR5, UPT, UPT, URZ, UR5, URZ, UP0, !UPT ;  /* 0x00000005ff057290 */ /* 0x000fe400087fe4ff */
[----:B------:R-:W-:-:S04]  /*02e0*/  UISETP.NE.U32.AND UP0, UPT, UR4, 0xc35, UPT ;  /* 0x00000c350400788c */ /* 0x000fc8000bf05070 */
[----:B------:R-:W-:Y:S01]  /*02f0*/  UISETP.NE.AND.EX UP0, UPT, UR5, URZ, UPT, UP0 ;  /* 0x000000ff0500728c */ /* 0x000fe2000bf05300 */
[----:B--2---:R0:W-:Y:S04]  /*0300*/  STS [R15], R10 ;  /* 0x0000000a0f007388 */ /* 0x0041e80000000800 */
[----:B---3--:R0:W-:Y:S01]  /*0310*/  STS [R14], R9 ;  /* 0x000000090e007388 */ /* 0x0081e20000000800 */
[----:B------:R-:W-:Y:S06]  /*0320*/  BAR.SYNC.DEFER_BLOCKING 0x0 ;  /* 0x0000000000007b1d */ /* 0x000fec0000010000 */
.L_x_0:
[----:B------:R-:W-:Y:S01]  /*0330*/  LDS R5, [R17+-0x400] ;  /* 0xfffc000011057984 */ /* 0x000fe20000000800 */
[----:B-12---:R-:W-:-:S03]  /*0340*/  I2FP.F32.S32 R7, R4 ;  /* 0x0000000400077245 */ /* 0x006fc60000201400 */
[----:B0-----:R-:W0:Y:S04]  /*0350*/  LDS.128 R8, [R12+UR6+-0x20] ;  /* 0xffffe0060c087984 */ /* 0x001e280008000c00 */
[----:B------:R-:W1:Y:S04]  /*0360*/  LDS R6, [R17+-0x380] ;  /* 0xfffc800011067984 */ /* 0x000e680000000800 */
[----:B------:R-:W-:Y:S04]  /*0370*/  LDS R20, [R17+-0x280] ;  /* 0xfffd800011147984 */ /* 0x000fe80000000800 */
[----:B------:R-:W-:Y:S01]  /*0380*/  LDS R21, [R17+-0x200] ;  /* 0xfffe000011157984 */ /* 0x000fe20000000800 */
[----:B0-----:R-:W-:-:S03]  /*0390*/  FFMA R8, R8, R5, R7 ;  /* 0x0000000508087223 */ /* 0x001fc60000000007 */
[----:B------:R-:W0:Y:S03]  /*03a0*/  LDS R7, [R17+-0x300] ;  /* 0xfffd000011077984 */ /* 0x000e260000000800 */
[----:B------:R-:W2:Y:S02]  /*03b0*/  F2I.TRUNC.NTZ R8, R8 ;  /* 0x0000000800087305 */ /* 0x000ea4000020f100 */
[----:B--2---:R-:W-:Y:S02]  /*03c0*/  I2FP.F32.S32 R5, R8 ;  /* 0x0000000800057245 */ /* 0x004fe40000201400 */
[----:B------:R-:W-:Y:S03]  /*03d0*/  LDS R8, [R17+-0x180] ;  /* 0xfffe800011087984 */ /* 0x000fe60000000800 */
[----:B-1----:R-:W-:-:S06]  /*03e0*/  FFMA R9, R6, R9, R5 ;  /* 0x0000000906097223 */ /* 0x002fcc0000000005 */
[----:B------:R-:W1:Y:S02]  /*03f0*/  F2I.TRUNC.NTZ R9, R9 ;  /* 0x0000000900097305 */ /* 0x000e64000020f100 */
[----:B-1----:R-:W-:-:S05]  /*0400*/  I2FP.F32.S32 R4, R9 ;  /* 0x0000000900047245 */ /* 0x002fca0000201400 */
[----:B0-----:R-:W-:Y:S02]  /*0410*/  FFMA R10, R7, R10, R4 ;  /* 0x0000000a070a7223 */ /* 0x001fe40000000004 */
[----:B------:R-:W0:Y:S04]  /*0420*/  LDS.128 R4, [R12+UR6+-0x10] ;  /* 0xfffff0060c047984 */ /* 0x000e280008000c00 */
[----:B------:R-:W1:Y:S02]  /*0430*/  F2I.TRUNC.NTZ R10, R10 ;  /* 0x0000000a000a7305 */ /* 0x000e64000020f100 */
[----:B-1----:R-:W-:-:S05]  /*0440*/  I2FP.F32.S32 R19, R10 ;  /* 0x0000000a00137245 */ /* 0x002fca0000201400 */
[----:B------:R-:W-:Y:S02]  /*0450*/  FFMA R11, R20, R11, R19 ;  /* 0x0000000b140b7223 */ /* 0x000fe40000000013 */
[----:B------:R-:W1:Y:S04]  /*0460*/  LDS R19, [R17+-0x100] ;  /* 0xffff000011137984 */ /* 0x000e680000000800 */
[----:B------:R-:W2:Y:S01]  /*0470*/  F2I.TRUNC.NTZ R11, R11 ;  /* 0x0000000b000b7305 */ /* 0x000ea2000020f100 */
[----:B------:R-:W3:Y:S01]  /*0480*/  LDS R20, [R17+-0x80] ;  /* 0xffff800011147984 */ /* 0x000ee20000000800 */
[----:B--2---:R-:W-:-:S05]  /*0490*/  I2FP.F32.S32 R9, R11 ;  /* 0x0000000b00097245 */ /* 0x004fca0000201400 */
[----:B0-----:R-:W-:Y:S02]  /*04a0*/  FFMA R4, R4, R21, R9 ;  /* 0x0000001504047223 */ /* 0x001fe40000000009 */
[----:B------:R-:W-:Y:S04]  /*04b0*/  LDS R21, [R17] ;  /* 0x0000000011157984 */ /* 0x000fe80000000800 */
[----:B------:R-:W0:Y:S02]  /*04c0*/  F2I.TRUNC.NTZ R4, R4 ;  /* 0x0000000400047305 */ /* 0x000e24000020f100 */
[----:B0-----:R-:W-:Y:S02]  /*04d0*/  I2FP.F32.S32 R9, R4 ;  /* 0x0000000400097245 */ /* 0x001fe40000201400 */
[----:B------:R-:W-:Y:S03]  /*04e0*/  LDS R4, [R17+0x80] ;  /* 0x0000800011047984 */ /* 0x000fe60000000800 */
[----:B------:R-:W-:-:S06]  /*04f0*/  FFMA R5, R8, R5, R9 ;  /* 0x0000000508057223 */ /* 0x000fcc0000000009 */
[----:B------:R-:W0:Y:S02]  /*0500*/  F2I.TRUNC.NTZ R5, R5 ;  /* 0x0000000500057305 */ /* 0x000e24000020f100 */
[----:B0-----:R-:W-:-:S05]  /*0510*/  I2FP.F32.S32 R8, R5 ;  /* 0x0000000500087245 */ /* 0x001fca0000201400 */
[----:B-1----:R-:W-:Y:S02]  /*0520*/  FFMA R6, R19, R6, R8 ;  /* 0x0000000613067223 */ /* 0x002fe40000000008 */
[----:B------:R-:W0:Y:S04]  /*0530*/  LDS.128 R8, [R12+UR6] ;  /* 0x000000060c087984 */ /* 0x000e280008000c00 */
[----:B------:R-:W1:Y:S02]  /*0540*/  F2I.TRUNC.NTZ R6, R6 ;  /* 0x0000000600067305 */ /* 0x000e64000020f100 */
[----:B-1----:R-:W-:-:S05]  /*0550*/  I2FP.F32.S32 R19, R6 ;  /* 0x0000000600137245 */ /* 0x002fca0000201400 */
[----:B---3--:R-:W-:Y:S02]  /*0560*/  FFMA R7, R20, R7, R19 ;  /* 0x0000000714077223 */ /* 0x008fe40000000013 */
[----:B------:R-:W1:Y:S04]  /*0570*/  LDS R19, [R17+0x100] ;  /* 0x0001000011137984 */ /* 0x000e680000000800 */
[----:B------:R-:W2:Y:S01]  /*0580*/  F2I.TRUNC.NTZ R7, R7 ;  /* 0x0000000700077305 */ /* 0x000ea2000020f100 */
[----:B------:R-:W3:Y:S01]  /*0590*/  LDS R20, [R17+0x180] ;  /* 0x0001800011147984 */ /* 0x000ee20000000800 */
[----:B--2---:R-:W-:-:S05]  /*05a0*/  I2FP.F32.S32 R5, R7 ;  /* 0x0000000700057245 */ /* 0x004fca0000201400 */
[----:B0-----:R-:W-:Y:S02]  /*05b0*/  FFMA R8, R8, R21, R5 ;  /* 0x0000001508087223 */ /* 0x001fe40000000005 */
[----:B------:R-:W-:Y:S04]  /*05c0*/  LDS R21, [R17+0x200] ;  /* 0x0002000011157984 */ /* 0x000fe80000000800 */
[----:B------:R-:W0:Y:S02]  /*05d0*/  F2I.TRUNC.NTZ R8, R8 ;  /* 0x0000000800087305 */ /* 0x000e24000020f100 */
[----:B0-----:R-:W-:Y:S02]  /*05e0*/  I2FP.F32.S32 R5, R8 ;  /* 0x0000000800057245 */ /* 0x001fe40000201400 */
[----:B------:R-:W-:Y:S03]  /*05f0*/  LDS R8, [R17+0x280] ;  /* 0x0002800011087984 */ /* 0x000fe60000000800 */
[----:B------:R-:W-:-:S06]  /*0600*/  FFMA R9, R4, R9, R5 ;  /* 0x0000000904097223 */ /* 0x000fcc0000000005 */
[----:B------:R-:W0:Y:S02]  /*0610*/  F2I.TRUNC.NTZ R9, R9 ;  /* 0x0000000900097305 */ /* 0x000e24000020f100 */
[----:B0-----:R-:W-:-:S05]  /*0620*/  I2FP.F32.S32 R4, R9 ;  /* 0x0000000900047245 */ /* 0x001fca0000201400 */
[----:B-1----:R-:W-:Y:S02]  /*0630*/  FFMA R10, R19, R10, R4 ;  /* 0x0000000a130a7223 */ /* 0x002fe40000000004 */
[----:B------:R-:W0:Y:S01]  /*0640*/  LDS.128 R4, [R12+UR6+0x10] ;  /* 0x000010060c047984 */ /* 0x000e220008000c00 */
[----:B------:R-:W-:-:S03]  /*0650*/  UIADD3 UR6, UPT, UPT, UR6, 0x40, URZ ;  /* 0x0000004006067890 */ /* 0x000fc6000fffe0ff */
[----:B------:R-:W1:Y:S01]  /*0660*/  F2I.TRUNC.NTZ R10, R10 ;  /* 0x0000000a000a7305 */ /* 0x000e62000020f100 */
[----:B------:R-:W-:Y:S01]  /*0670*/  UISETP.NE.AND UP1, UPT, UR6, 0x61aa0, UPT ;  /* 0x00061aa00600788c */ /* 0x000fe2000bf25270 */
[----:B-1----:R-:W-:Y:S02]  /*0680*/  I2FP.F32.S32 R19, R10 ;  /* 0x0000000a00137245 */ /* 0x002fe40000201400 */
[----:B------:R-:W-:Y:S03]  /*0690*/  LDS R10, [R17+0x380] ;  /* 0x00038000110a7984 */ /* 0x000fe60000000800 */
[----:B---3--:R-:W-:Y:S02]  /*06a0*/  FFMA R11, R20, R11, R19 ;  /* 0x0000000b140b7223 */ /* 0x008fe40000000013 */
[----:B------:R1:W2:Y:S04]  /*06b0*/  LDS R19, [R17+0x300] ;  /* 0x0003000011137984 */ /* 0x0002a80000000800 */
[----:B------:R-:W3:Y:S01]  /*06c0*/  F2I.TRUNC.NTZ R11, R11 ;  /* 0x0000000b000b7305 */ /* 0x000ee2000020f100 */
[----:B-1----:R-:W-:-:S02]  /*06d0*/  IADD3 R17, PT, PT, R17, 0x800, RZ ;  /* 0x0000080011117810 */ /* 0x002fc40007ffe0ff */
[----:B---3--:R-:W-:-:S05]  /*06e0*/  I2FP.F32.S32 R9, R11 ;  /* 0x0000000b00097245 */ /* 0x008fca0000201400 */
[----:B0-----:R-:W-:-:S06]  /*06f0*/  FFMA R4, R4, R21, R9 ;  /* 0x0000001504047223 */ /* 0x001fcc0000000009 */
[----:B------:R-:W0:Y:S02]  /*0700*/  F2I.TRUNC.NTZ R4, R4 ;  /* 0x0000000400047305 */ /* 0x000e24000020f100 */
[----:B0-----:R-:W-:-:S05]  /*0710*/  I2FP.F32.S32 R9, R4 ;  /* 0x0000000400097245 */ /* 0x001fca0000201400 */
[----:B------:R-:W-:-:S06]  /*0720*/  FFMA R5, R8, R5, R9 ;  /* 0x0000000508057223 */ /* 0x000fcc0000000009 */
[----:B------:R-:W0:Y:S02]  /*0730*/  F2I.TRUNC.NTZ R5, R5 ;  /* 0x0000000500057305 */ /* 0x000e24000020f100 */
[----:B0-----:R-:W-:-:S05]  /*0740*/  I2FP.F32.S32 R8, R5 ;  /* 0x0000000500087245 */ /* 0x001fca0000201400 */
[----:B--2---:R-:W-:-:S06]  /*0750*/  FFMA R6, R19, R6, R8 ;  /* 0x0000000613067223 */ /* 0x004fcc0000000008 */
[----:B------:R-:W0:Y:S02]  /*0760*/  F2I.TRUNC.NTZ R6, R6 ;  /* 0x0000000600067305 */ /* 0x000e24000020f100 */
[----:B0-----:R-:W-:-:S05]  /*0770*/  I2FP.F32.S32 R9, R6 ;  /* 0x0000000600097245 */ /* 0x001fca0000201400 */
[----:B------:R-:W-:-:S04]  /*0780*/  FFMA R7, R10, R7, R9 ;  /* 0x000000070a077223 */ /* 0x000fc80000000009 */
[----:B------:R1:W2:Y:S01]  /*0790*/  F2I.TRUNC.NTZ R4, R7 ;  /* 0x0000000700047305 */ /* 0x0002a2000020f100 */
[----:B------:R-:W-:Y:S05]  /*07a0*/  BRA.U UP1, `(.L_x_0) ;  /* 0xfffffff901e07547 */ /* 0x000fea000b83ffff */
[----:B------:R-:W-:Y:S06]  /*07b0*/  BAR.SYNC.DEFER_BLOCKING 0x0 ;  /* 0x0000000000007b1d */ /* 0x000fec0000010000 */
[----:B------:R-:W-:Y:S05]  /*07c0*/  BRA.U UP0, `(.L_x_1) ;  /* 0xfffffff900747547 */ /* 0x000fea000b83ffff */
[----:B-1----:R-:W0:Y:S01]  /*07d0*/  LDC.64 R6, c[0x0][0x390] ;  /* 0x0000e400ff067b82 */ /* 0x002e220000000a00 */
[----:B------:R-:W-:Y:S01]  /*07e0*/  IMAD R3, R2, 0x186a0, R13 ;  /* 0x000186a002037824 */ /* 0x000fe200078e020d */
[----:B--2---:R-:W-:-:S03]  /*07f0*/  I2FP.F32.S32 R5, R4 ;  /* 0x0000000400057245 */ /* 0x004fc60000201400 */
[----:B0-----:R-:W-:-:S05]  /*0800*/  IMAD.WIDE R2, R3, 0x4, R6 ;  /* 0x0000000403027825 */ /* 0x001fca00078e0206 */
[----:B------:R-:W-:Y:S01]  /*0810*/  STG.E desc[UR8][R2.64], R5 ;  /* 0x0000000502007986 */ /* 0x000fe2000c101908 */
[----:B------:R-:W-:Y:S05]  /*0820*/  EXIT ;  /* 0x000000000000794d */ /* 0x000fea0003800000 */
.L_x_2:
[----:B------:R-:W-:-:S00]  /*0830*/  BRA `(.L_x_2) ;  /* 0xfffffffc00fc7947 */ /* 0x000fc0000383ffff */
[----:B------:R-:W-:-:S00]  /*0840*/  NOP ;  /* 0x0000000000007918 */ /* 0x000fc00000000000 */
        /* <DEDUP_REMOVED lines=11> */
.L_x_3:


//--------------------- .nv.shared._Z7multMatPfS_S_ --------------------------
	.section	.nv.shared._Z7multMatPfS_S_,"aw",@nobits
	.sectionflags	@""
	.align	4
.nv.shared._Z7multMatPfS_S_:
	.zero		9216


//--------------------- .nv.shared.reserved.0     --------------------------
	.section	.nv.shared.reserved.0,"aw",@nobits
	.weak		__nv_reservedSMEM_offset_0_alias
	.size		__nv_reservedSMEM_offset_0_alias, 0, 64
	.other		__nv_reservedSMEM_offset_0_alias,@"STO_CUDA_RESERVED_SHARED STV_DEFAULT"
__nv_reservedSMEM_offset_0_alias:
	.zero		0
	.zero		64


//--------------------- .nv.constant0._Z7multMatPfS_S_ --------------------------
	.section	.nv.constant0._Z7multMatPfS_S_,"a",@progbits
	.sectionflags	@""
	.align	4
.nv.constant0._Z7multMatPfS_S_:
	.zero		920


//--------------------- SYMBOLS --------------------------

	.type		.nv.reservedSmem.offset0,@object
	.size		.nv.reservedSmem.offset0,0x4
	.type		.nv.reservedSmem.cap,@object
	.size		.nv.reservedSmem.cap,0x4
